//
// Generated by NVIDIA NVVM Compiler
//
// Compiler Build ID: CL-36424714
// Cuda compilation tools, release 13.0, V13.0.88
// Based on NVVM 20.0.0
//

.version 9.0
.target sm_100
.address_size 64

	// .globl	_Z6updatePfii

.visible .entry _Z6updatePfii(
	.param .u64 .ptr .align 1 _Z6updatePfii_param_0,
	.param .u32 _Z6updatePfii_param_1,
	.param .u32 _Z6updatePfii_param_2
)
{
	.reg .pred 	%p<10>;
	.reg .b32 	%r<18>;
	.reg .b32 	%f<33>;
	.reg .b64 	%rd<5>;
	.reg .b64 	%fd<30>;

	ld.param.u64 	%rd2, [_Z6updatePfii_param_0];
	ld.param.u32 	%r9, [_Z6updatePfii_param_1];
	ld.param.u32 	%r10, [_Z6updatePfii_param_2];
	mov.u32 	%r11, %tid.x;
	mov.u32 	%r12, %ctaid.x;
	shl.b32 	%r13, %r12, 5;
	add.s32 	%r14, %r11, %r13;
	add.s32 	%r1, %r14, 1;
	setp.gt.s32 	%p2, %r1, %r9;
	@%p2 bra 	$L__BB0_19;
	cvta.to.global.u64 	%rd3, %rd2;
	mul.wide.s32 	%rd4, %r1, 4;
	add.s64 	%rd1, %rd3, %rd4;
	ld.global.f32 	%f29, [%rd1];
	setp.lt.s32 	%p3, %r10, 1;
	@%p3 bra 	$L__BB0_18;
	setp.eq.s32 	%p4, %r1, 1;
	setp.eq.s32 	%p5, %r1, %r9;
	or.pred  	%p1, %p4, %p5;
	and.b32  	%r2, %r10, 3;
	setp.lt.u32 	%p6, %r10, 4;
	mov.f32 	%f22, %f29;
	@%p6 bra 	$L__BB0_13;
	and.b32  	%r15, %r10, 2147483644;
	neg.s32 	%r16, %r15;
	mov.f32 	%f22, %f29;
$L__BB0_4:
	mov.f64 	%fd28, 0d0000000000000000;
	@%p1 bra 	$L__BB0_6;
	cvt.f64.f32 	%fd6, %f29;
	add.f64 	%fd7, %fd6, %fd6;
	cvt.f64.f32 	%fd8, %f22;
	sub.f64 	%fd9, %fd7, %fd8;
	fma.rn.f64 	%fd10, %fd6, 0dBFC70A3D80000000, %fd9;
	cvt.rn.f32.f64 	%f17, %fd10;
	cvt.f64.f32 	%fd28, %f17;
$L__BB0_6:
	mov.f64 	%fd29, 0d0000000000000000;
	@%p1 bra 	$L__BB0_8;
	add.f64 	%fd12, %fd28, %fd28;
	cvt.f64.f32 	%fd13, %f29;
	sub.f64 	%fd14, %fd12, %fd13;
	fma.rn.f64 	%fd15, %fd28, 0dBFC70A3D80000000, %fd14;
	cvt.rn.f32.f64 	%f18, %fd15;
	cvt.f64.f32 	%fd29, %f18;
$L__BB0_8:
	mov.f32 	%f22, 0f00000000;
	@%p1 bra 	$L__BB0_10;
	add.f64 	%fd16, %fd29, %fd29;
	sub.f64 	%fd17, %fd16, %fd28;
	fma.rn.f64 	%fd18, %fd29, 0dBFC70A3D80000000, %fd17;
	cvt.rn.f32.f64 	%f22, %fd18;
$L__BB0_10:
	mov.f32 	%f29, 0f00000000;
	@%p1 bra 	$L__BB0_12;
	cvt.f64.f32 	%fd19, %f22;
	add.f64 	%fd20, %fd19, %fd19;
	sub.f64 	%fd21, %fd20, %fd29;
	fma.rn.f64 	%fd22, %fd19, 0dBFC70A3D80000000, %fd21;
	cvt.rn.f32.f64 	%f29, %fd22;
$L__BB0_12:
	add.s32 	%r16, %r16, 4;
	setp.ne.s32 	%p7, %r16, 0;
	@%p7 bra 	$L__BB0_4;
$L__BB0_13:
	setp.eq.s32 	%p8, %r2, 0;
	@%p8 bra 	$L__BB0_18;
	neg.s32 	%r17, %r2;
$L__BB0_15:
	.pragma "nounroll";
	mov.f32 	%f12, %f29;
	mov.f32 	%f29, 0f00000000;
	@%p1 bra 	$L__BB0_17;
	cvt.f64.f32 	%fd23, %f12;
	add.f64 	%fd24, %fd23, %fd23;
	cvt.f64.f32 	%fd25, %f22;
	sub.f64 	%fd26, %fd24, %fd25;
	fma.rn.f64 	%fd27, %fd23, 0dBFC70A3D80000000, %fd26;
	cvt.rn.f32.f64 	%f29, %fd27;
$L__BB0_17:
	add.s32 	%r17, %r17, 1;
	setp.ne.s32 	%p9, %r17, 0;
	mov.f32 	%f22, %f12;
	@%p9 bra 	$L__BB0_15;
$L__BB0_18:
	st.global.f32 	[%rd1], %f29;
$L__BB0_19:
	ret;

}


// ===== COMPILED SASS (sm_100) =====

	.target	sm_100

	.elftype	@"ET_EXEC"


//--------------------- .note.nv.tkinfo           --------------------------
	.section	.note.nv.tkinfo,"",@"SHT_NOTE"
	.sectionflags	@"SHF_NOTE_NV_TKINFO"
	.tkinfo
        /*0018*/ 	.word	0x00000002
        /*0030*/ 	.string	""
        /*0030*/ 	.string	"ptxas"
        /*0030*/ 	.string	"Cuda compilation tools, release 13.0, V13.0.88"
        /*0030*/ 	.string	"Build cuda_13.0.r13.0/compiler.36424714_0"
        /*0030*/ 	.string	"-arch sm_100 -m 64 "



//--------------------- .note.nv.cuinfo           --------------------------
	.section	.note.nv.cuinfo,"",@"SHT_NOTE"
	.sectionflags	@"SHF_NOTE_NV_CUINFO"
        /*0018*/ 	.short	0x0002
        /*001a*/ 	.short	0x0064
        /*001c*/ 	.short	0x0082
	.zero		2


//--------------------- .nv.info                  --------------------------
	.section	.nv.info,"",@"SHT_CUDA_INFO"
	.align	4


	//----- nvinfo : EIATTR_REGCOUNT
	.align		4
        /*0000*/ 	.byte	0x04, 0x2f
        /*0002*/ 	.short	(.L_1 - .L_0)
	.align		4
.L_0:
        /*0004*/ 	.word	index@(_Z6updatePfii)
        /*0008*/ 	.word	0x00000012


	//----- nvinfo : EIATTR_FRAME_SIZE
	.align		4
.L_1:
        /*000c*/ 	.byte	0x04, 0x11
        /*000e*/ 	.short	(.L_3 - .L_2)
	.align		4
.L_2:
        /*0010*/ 	.word	index@(_Z6updatePfii)
        /*0014*/ 	.word	0x00000000


	//----- nvinfo : EIATTR_MIN_STACK_SIZE
	.align		4
.L_3:
        /*0018*/ 	.byte	0x04, 0x12
        /*001a*/ 	.short	(.L_5 - .L_4)
	.align		4
.L_4:
        /*001c*/ 	.word	index@(_Z6updatePfii)
        /*0020*/ 	.word	0x00000000
.L_5:


//--------------------- .nv.compat                --------------------------
	.section	.nv.compat,"",@"SHT_CUDA_COMPAT_INFO"
	.align	4
        /*0000*/ 	.byte	0x02, 0x09, 0x00, 0x00, 0x02, 0x02, 0x01, 0x00, 0x02, 0x05, 0x05, 0x00, 0x03, 0x07, 0x01, 0x01
        /*0010*/ 	.byte	0x02, 0x03, 0x00, 0x00, 0x02, 0x06, 0x01, 0x00, 0x04, 0x0b, 0x08, 0x00, 0x01, 0x00, 0x00, 0x00
        /*0020*/ 	.byte	0x00, 0x00, 0x00, 0x00


//--------------------- .nv.info._Z6updatePfii    --------------------------
	.section	.nv.info._Z6updatePfii,"",@"SHT_CUDA_INFO"
	.sectionflags	@""
	.align	4


	//----- nvinfo : EIATTR_CUDA_API_VERSION
	.align		4
        /*0000*/ 	.byte	0x04, 0x37
        /*0002*/ 	.short	(.L_7 - .L_6)
.L_6:
        /*0004*/ 	.word	0x00000082


	//----- nvinfo : EIATTR_KPARAM_INFO
	.align		4
.L_7:
        /*0008*/ 	.byte	0x04, 0x17
        /*000a*/ 	.short	(.L_9 - .L_8)
.L_8:
        /*000c*/ 	.word	0x00000000
        /*0010*/ 	.short	0x0002
        /*0012*/ 	.short	0x000c
        /*0014*/ 	.byte	0x00, 0xf0, 0x11, 0x00


	//----- nvinfo : EIATTR_KPARAM_INFO
	.align		4
.L_9:
        /*0018*/ 	.byte	0x04, 0x17
        /*001a*/ 	.short	(.L_11 - .L_10)
.L_10:
        /*001c*/ 	.word	0x00000000
        /*0020*/ 	.short	0x0001
        /*0022*/ 	.short	0x0008
        /*0024*/ 	.byte	0x00, 0xf0, 0x11, 0x00


	//----- nvinfo : EIATTR_KPARAM_INFO
	.align		4
.L_11:
        /*0028*/ 	.byte	0x04, 0x17
        /*002a*/ 	.short	(.L_13 - .L_12)
.L_12:
        /*002c*/ 	.word	0x00000000
        /*0030*/ 	.short	0x0000
        /*0032*/ 	.short	0x0000
        /*0034*/ 	.byte	0x00, 0xf5, 0x21, 0x00


	//----- nvinfo : EIATTR_SPARSE_MMA_MASK
	.align		4
.L_13:
        /*0038*/ 	.byte	0x03, 0x50
        /*003a*/ 	.short	0x0000


	//----- nvinfo : EIATTR_MAXREG_COUNT
	.align		4
        /*003c*/ 	.byte	0x03, 0x1b
        /*003e*/ 	.short	0x00ff


	//----- nvinfo : EIATTR_MERCURY_ISA_VERSION
	.align		4
        /*0040*/ 	.byte	0x03, 0x5f
        /*0042*/ 	.short	0x0101


	//----- nvinfo : EIATTR_VRC_CTA_INIT_COUNT
	.align		4
        /*0044*/ 	.byte	0x02, 0x4a
	.zero		1
	.zero		1


	//----- nvinfo : EIATTR_EXIT_INSTR_OFFSETS
	.align		4
        /*0048*/ 	.byte	0x04, 0x1c
        /*004a*/ 	.short	(.L_15 - .L_14)


	//   ....[0]....
.L_14:
        /*004c*/ 	.word	0x00000070


	//   ....[1]....
        /*0050*/ 	.word	0x000004f0


	//----- nvinfo : EIATTR_CBANK_PARAM_SIZE
	.align		4
.L_15:
        /*0054*/ 	.byte	0x03, 0x19
        /*0056*/ 	.short	0x0010


	//----- nvinfo : EIATTR_PARAM_CBANK
	.align		4
        /*0058*/ 	.byte	0x04, 0x0a
        /*005a*/ 	.short	(.L_17 - .L_16)
	.align		4
.L_16:
        /*005c*/ 	.word	index@(.nv.constant0._Z6updatePfii)
        /*0060*/ 	.short	0x0380
        /*0062*/ 	.short	0x0010


	//----- nvinfo : EIATTR_SW_WAR
	.align		4
.L_17:
        /*0064*/ 	.byte	0x04, 0x36
        /*0066*/ 	.short	(.L_19 - .L_18)
.L_18:
        /*0068*/ 	.word	0x00000008
.L_19:


//--------------------- .nv.callgraph             --------------------------
	.section	.nv.callgraph,"",@"SHT_CUDA_CALLGRAPH"
	.align	4
	.sectionentsize	8
	.align		4
        /*0000*/ 	.word	0x00000000
	.align		4
        /*0004*/ 	.word	0xffffffff
	.align		4
        /*0008*/ 	.word	0x00000000
	.align		4
        /*000c*/ 	.word	0xfffffffe
	.align		4
        /*0010*/ 	.word	0x00000000
	.align		4
        /*0014*/ 	.word	0xfffffffd
	.align		4
        /*0018*/ 	.word	0x00000000
	.align		4
        /*001c*/ 	.word	0xfffffffc


//--------------------- .text._Z6updatePfii       --------------------------
	.section	.text._Z6updatePfii,"ax",@progbits
	.align	128
        .global         _Z6updatePfii
        .type           _Z6updatePfii,@function
        .size           _Z6updatePfii,(.L_x_5 - _Z6updatePfii)
        .other          _Z6updatePfii,@"STO_CUDA_ENTRY STV_DEFAULT"
_Z6updatePfii:
.text._Z6updatePfii:
[----:B------:R-:W-:Y:S01]  /*0000*/  LDC R1, c[0x0][0x37c] ;  /* 0x0000df00ff017b82 */ /* 0x000fe20000000800 */
[----:B------:R-:W0:Y:S01]  /*0010*/  S2R R0, SR_TID.X ;  /* 0x0000000000007919 */ /* 0x000e220000002100 */
[----:B------:R-:W1:Y:S01]  /*0020*/  LDCU UR8, c[0x0][0x388] ;  /* 0x00007100ff0877ac */ /* 0x000e620008000800 */
[----:B------:R-:W0:Y:S02]  /*0030*/  S2R R3, SR_CTAID.X ;  /* 0x0000000000037919 */ /* 0x000e240000002500 */
[----:B0-----:R-:W-:-:S04]  /*0040*/  IMAD R0, R3, 0x20, R0 ;  /* 0x0000002003007824 */ /* 0x001fc800078e0200 */
[----:B------:R-:W-:-:S05]  /*0050*/  VIADD R5, R0, 0x1 ;  /* 0x0000000100057836 */ /* 0x000fca0000000000 */
[----:B-1----:R-:W-:-:S13]  /*0060*/  ISETP.GT.AND P0, PT, R5, UR8, PT ;  /* 0x0000000805007c0c */ /* 0x002fda000bf04270 */
[----:B------:R-:W-:Y:S05]  /*0070*/  @P0 EXIT ;  /* 0x000000000000094d */ /* 0x000fea0003800000 */
[----:B------:R-:W0:Y:S01]  /*0080*/  LDC.64 R2, c[0x0][0x380] ;  /* 0x0000e000ff027b82 */ /* 0x000e220000000a00 */
[----:B------:R-:W1:Y:S01]  /*0090*/  LDCU.64 UR6, c[0x0][0x358] ;  /* 0x00006b00ff0677ac */ /* 0x000e620008000a00 */
[----:B------:R-:W2:Y:S01]  /*00a0*/  LDCU UR5, c[0x0][0x38c] ;  /* 0x00007180ff0577ac */ /* 0x000ea20008000800 */
[----:B0-----:R-:W-:-:S05]  /*00b0*/  IMAD.WIDE R2, R5, 0x4, R2 ;  /* 0x0000000405027825 */ /* 0x001fca00078e0202 */
[----:B-1----:R0:W5:Y:S01]  /*00c0*/  LDG.E R15, desc[UR6][R2.64] ;  /* 0x00000006020f7981 */ /* 0x002162000c1e1900 */
[----:B--2---:R-:W-:-:S09]  /*00d0*/  UISETP.GE.AND UP0, UPT, UR5, 0x1, UPT ;  /* 0x000000010500788c */ /* 0x004fd2000bf06270 */
[----:B0-----:R-:W-:Y:S05]  /*00e0*/  BRA.U !UP0, `(.L_x_0) ;  /* 0x0000000108fc7547 */ /* 0x001fea000b800000 */
[----:B------:R-:W-:Y:S01]  /*00f0*/  UISETP.GE.U32.AND UP1, UPT, UR5, 0x4, UPT ;  /* 0x000000040500788c */ /* 0x000fe2000bf26070 */
[C---:B------:R-:W-:Y:S01]  /*0100*/  ISETP.NE.AND P0, PT, R5.reuse, UR8, PT ;  /* 0x0000000805007c0c */ /* 0x040fe2000bf05270 */
[----:B------:R-:W-:Y:S01]  /*0110*/  ULOP3.LUT UR4, UR5, 0x3, URZ, 0xc0, !UPT ;  /* 0x0000000305047892 */ /* 0x000fe2000f8ec0ff */
[----:B-----5:R-:W-:Y:S02]  /*0120*/  MOV R0, R15 ;  /* 0x0000000f00007202 */ /* 0x020fe40000000f00 */
[----:B------:R-:W-:Y:S01]  /*0130*/  ISETP.EQ.OR P0, PT, R5, 0x1, !P0 ;  /* 0x000000010500780c */ /* 0x000fe20004702670 */
[----:B------:R-:W-:-:S03]  /*0140*/  UISETP.NE.AND UP0, UPT, UR4, URZ, UPT ;  /* 0x000000ff0400728c */ /* 0x000fc6000bf05270 */
[----:B------:R-:W-:Y:S09]  /*0150*/  BRA.U !UP1, `(.L_x_1) ;  /* 0x0000000109a07547 */ /* 0x000ff2000b800000 */
[----:B------:R-:W-:Y:S01]  /*0160*/  ULOP3.LUT UR5, UR5, 0x7ffffffc, URZ, 0xc0, !UPT ;  /* 0x7ffffffc05057892 */ /* 0x000fe2000f8ec0ff */
[----:B------:R-:W-:-:S03]  /*0170*/  IMAD.MOV.U32 R0, RZ, RZ, R15 ;  /* 0x000000ffff007224 */ /* 0x000fc600078e000f */
[----:B------:R-:W-:-:S12]  /*0180*/  UIADD3 UR5, UPT, UPT, -UR5, URZ, URZ ;  /* 0x000000ff05057290 */ /* 0x000fd8000fffe1ff */
.L_x_2:
[----:B01----:R-:W0:Y:S01]  /*0190*/  @!P0 F2F.F64.F32 R4, R15 ;  /* 0x0000000f00048310 */ /* 0x003e220000201800 */
[----:B------:R-:W-:-:S04]  /*01a0*/  UIADD3 UR5, UPT, UPT, UR5, 0x4, URZ ;  /* 0x0000000405057890 */ /* 0x000fc8000fffe0ff */
[----:B------:R-:W-:-:S03]  /*01b0*/  UISETP.NE.AND UP1, UPT, UR5, URZ, UPT ;  /* 0x000000ff0500728c */ /* 0x000fc6000bf25270 */
[----:B------:R1:W2:Y:S01]  /*01c0*/  @!P0 F2F.F64.F32 R8, R0 ;  /* 0x0000000000088310 */ /* 0x0002a20000201800 */
[----:B0-----:R-:W-:-:S07]  /*01d0*/  @!P0 DADD R6, R4, R4 ;  /* 0x0000000004068229 */ /* 0x001fce0000000004 */
[----:B------:R0:W-:Y:S01]  /*01e0*/  @!P0 F2F.F64.F32 R10, R15 ;  /* 0x0000000f000a8310 */ /* 0x0001e20000201800 */
[----:B-1----:R-:W-:Y:S01]  /*01f0*/  MOV R0, RZ ;  /* 0x000000ff00007202 */ /* 0x002fe20000000f00 */
[----:B--2---:R-:W-:Y:S01]  /*0200*/  @!P0 DADD R6, R6, -R8 ;  /* 0x0000000006068229 */ /* 0x004fe20000000808 */
[----:B0-----:R-:W-:Y:S01]  /*0210*/  IMAD.MOV.U32 R15, RZ, RZ, RZ ;  /* 0x000000ffff0f7224 */ /* 0x001fe200078e00ff */
[----:B------:R-:W-:Y:S01]  /*0220*/  @!P0 MOV R8, 0x80000000 ;  /* 0x8000000000088802 */ /* 0x000fe20000000f00 */
[----:B------:R-:W-:-:S06]  /*0230*/  @!P0 IMAD.MOV.U32 R9, RZ, RZ, 0x3fc70a3d ;  /* 0x3fc70a3dff098424 */ /* 0x000fcc00078e00ff */
[----:B------:R-:W-:Y:S01]  /*0240*/  @!P0 DFMA R6, R4, -R8, R6 ;  /* 0x800000080406822b */ /* 0x000fe20000000006 */
[----:B------:R-:W-:-:S05]  /*0250*/  CS2R R4, SRZ ;  /* 0x0000000000047805 */ /* 0x000fca000001ff00 */
[----:B------:R-:W0:Y:S08]  /*0260*/  @!P0 F2F.F32.F64 R12, R6 ;  /* 0x00000006000c8310 */ /* 0x000e300000301000 */
[----:B0-----:R-:W0:Y:S02]  /*0270*/  @!P0 F2F.F64.F32 R4, R12 ;  /* 0x0000000c00048310 */ /* 0x001e240000201800 */
[----:B0-----:R-:W-:-:S08]  /*0280*/  @!P0 DADD R8, R4, R4 ;  /* 0x0000000004088229 */ /* 0x001fd00000000004 */
[----:B------:R-:W-:Y:S01]  /*0290*/  @!P0 DADD R8, -R10, R8 ;  /* 0x000000000a088229 */ /* 0x000fe20000000108 */
[----:B------:R-:W-:Y:S01]  /*02a0*/  @!P0 MOV R10, 0x80000000 ;  /* 0x80000000000a8802 */ /* 0x000fe20000000f00 */
[----:B------:R-:W-:-:S06]  /*02b0*/  @!P0 IMAD.MOV.U32 R11, RZ, RZ, 0x3fc70a3d ;  /* 0x3fc70a3dff0b8424 */ /* 0x000fcc00078e00ff */
[----:B------:R-:W-:Y:S01]  /*02c0*/  @!P0 DFMA R10, R4, -R10, R8 ;  /* 0x8000000a040a822b */ /* 0x000fe20000000008 */
[----:B------:R-:W-:-:S09]  /*02d0*/  CS2R R8, SRZ ;  /* 0x0000000000087805 */ /* 0x000fd2000001ff00 */
[----:B------:R-:W0:Y:S08]  /*02e0*/  @!P0 F2F.F32.F64 R10, R10 ;  /* 0x0000000a000a8310 */ /* 0x000e300000301000 */
[----:B0-----:R-:W0:Y:S02]  /*02f0*/  @!P0 F2F.F64.F32 R8, R10 ;  /* 0x0000000a00088310 */ /* 0x001e240000201800 */
[----:B0-----:R-:W-:-:S08]  /*0300*/  @!P0 DADD R6, R8, R8 ;  /* 0x0000000008068229 */ /* 0x001fd00000000008 */
[----:B------:R-:W-:Y:S01]  /*0310*/  @!P0 DADD R6, R6, -R4 ;  /* 0x0000000006068229 */ /* 0x000fe20000000804 */
[----:B------:R-:W-:Y:S01]  /*0320*/  @!P0 MOV R4, 0x80000000 ;  /* 0x8000000000048802 */ /* 0x000fe20000000f00 */
[----:B------:R-:W-:-:S06]  /*0330*/  @!P0 IMAD.MOV.U32 R5, RZ, RZ, 0x3fc70a3d ;  /* 0x3fc70a3dff058424 */ /* 0x000fcc00078e00ff */
[----:B------:R-:W-:-:S06]  /*0340*/  @!P0 DFMA R6, R8, -R4, R6 ;  /* 0x800000040806822b */ /* 0x000fcc0000000006 */
[----:B------:R-:W0:Y:S08]  /*0350*/  @!P0 F2F.F32.F64 R0, R6 ;  /* 0x0000000600008310 */ /* 0x000e300000301000 */
[----:B0-----:R-:W0:Y:S02]  /*0360*/  @!P0 F2F.F64.F32 R4, R0 ;  /* 0x0000000000048310 */ /* 0x001e240000201800 */
[----:B0-----:R-:W-:-:S08]  /*0370*/  @!P0 DADD R12, R4, R4 ;  /* 0x00000000040c8229 */ /* 0x001fd00000000004 */
[----:B------:R-:W-:Y:S01]  /*0380*/  @!P0 DADD R12, R12, -R8 ;  /* 0x000000000c0c8229 */ /* 0x000fe20000000808 */
[----:B------:R-:W-:Y:S01]  /*0390*/  @!P0 IMAD.MOV.U32 R8, RZ, RZ, -0x80000000 ;  /* 0x80000000ff088424 */ /* 0x000fe200078e00ff */
[----:B------:R-:W-:-:S06]  /*03a0*/  @!P0 MOV R9, 0x3fc70a3d ;  /* 0x3fc70a3d00098802 */ /* 0x000fcc0000000f00 */
[----:B------:R-:W-:-:S06]  /*03b0*/  @!P0 DFMA R12, R4, -R8, R12 ;  /* 0x80000008040c822b */ /* 0x000fcc000000000c */
[----:B------:R0:W1:Y:S01]  /*03c0*/  @!P0 F2F.F32.F64 R15, R12 ;  /* 0x0000000c000f8310 */ /* 0x0000620000301000 */
[----:B------:R-:W-:Y:S05]  /*03d0*/  BRA.U UP1, `(.L_x_2) ;  /* 0xfffffffd016c7547 */ /* 0x000fea000b83ffff */
.L_x_1:
[----:B------:R-:W-:Y:S05]  /*03e0*/  BRA.U !UP0, `(.L_x_0) ;  /* 0x00000001083c7547 */ /* 0x000fea000b800000 */
[----:B------:R-:W-:-:S12]  /*03f0*/  UIADD3 UR4, UPT, UPT, -UR4, URZ, URZ ;  /* 0x000000ff04047290 */ /* 0x000fd8000fffe1ff */
.L_x_3:
[----:B-1-3--:R-:W-:Y:S01]  /*0400*/  MOV R10, R15 ;  /* 0x0000000f000a7202 */ /* 0x00afe20000000f00 */
[----:B------:R1:W-:Y:S01]  /*0410*/  @!P0 F2F.F64.F32 R8, R0 ;  /* 0x0000000000088310 */ /* 0x0003e20000201800 */
[----:B------:R-:W-:Y:S01]  /*0420*/  IMAD.MOV.U32 R15, RZ, RZ, RZ ;  /* 0x000000ffff0f7224 */ /* 0x000fe200078e00ff */
[----:B------:R-:W-:-:S04]  /*0430*/  UIADD3 UR4, UPT, UPT, UR4, 0x1, URZ ;  /* 0x0000000104047890 */ /* 0x000fc8000fffe0ff */
[----:B------:R-:W-:Y:S02]  /*0440*/  UISETP.NE.AND UP0, UPT, UR4, URZ, UPT ;  /* 0x000000ff0400728c */ /* 0x000fe4000bf05270 */
[----:B--2---:R-:W2:Y:S01]  /*0450*/  @!P0 F2F.F64.F32 R4, R10 ;  /* 0x0000000a00048310 */ /* 0x004ea20000201800 */
[----:B-1----:R-:W-:Y:S01]  /*0460*/  MOV R0, R10 ;  /* 0x0000000a00007202 */ /* 0x002fe20000000f00 */
[----:B--2---:R-:W-:-:S08]  /*0470*/  @!P0 DADD R6, R4, R4 ;  /* 0x0000000004068229 */ /* 0x004fd00000000004 */
[----:B------:R-:W-:Y:S01]  /*0480*/  @!P0 DADD R6, R6, -R8 ;  /* 0x0000000006068229 */ /* 0x000fe20000000808 */
[----:B------:R-:W-:Y:S01]  /*0490*/  @!P0 IMAD.MOV.U32 R8, RZ, RZ, -0x80000000 ;  /* 0x80000000ff088424 */ /* 0x000fe200078e00ff */
[----:B------:R-:W-:-:S06]  /*04a0*/  @!P0 MOV R9, 0x3fc70a3d ;  /* 0x3fc70a3d00098802 */ /* 0x000fcc0000000f00 */
[----:B------:R-:W-:-:S06]  /*04b0*/  @!P0 DFMA R6, R4, -R8, R6 ;  /* 0x800000080406822b */ /* 0x000fcc0000000006 */
[----:B------:R2:W3:Y:S01]  /*04c0*/  @!P0 F2F.F32.F64 R15, R6 ;  /* 0x00000006000f8310 */ /* 0x0004e20000301000 */
[----:B------:R-:W-:Y:S05]  /*04d0*/  BRA.U UP0, `(.L_x_3) ;  /* 0xfffffffd00c87547 */ /* 0x000fea000b83ffff */
.L_x_0:
[----:B-1-3-5:R-:W-:Y:S01]  /*04e0*/  STG.E desc[UR6][R2.64], R15 ;  /* 0x0000000f02007986 */ /* 0x02afe2000c101906 */
[----:B------:R-:W-:Y:S05]  /*04f0*/  EXIT ;  /* 0x000000000000794d */ /* 0x000fea0003800000 */
.L_x_4:
[----:B------:R-:W-:-:S00]  /*0500*/  BRA `(.L_x_4) ;  /* 0xfffffffc00fc7947 */ /* 0x000fc0000383ffff */
[----:B------:R-:W-:-:S00]  /*0510*/  NOP ;  /* 0x0000000000007918 */ /* 0x000fc00000000000 */
        /* <DEDUP_REMOVED lines=14> */
.L_x_5:


//--------------------- .nv.shared.reserved.0     --------------------------
	.section	.nv.shared.reserved.0,"aw",@nobits
	.weak		__nv_reservedSMEM_offset_0_alias
	.size		__nv_reservedSMEM_offset_0_alias, 0, 64
	.other		__nv_reservedSMEM_offset_0_alias,@"STO_CUDA_RESERVED_SHARED STV_DEFAULT"
__nv_reservedSMEM_offset_0_alias:
	.zero		0
	.zero		64


//--------------------- .nv.constant0._Z6updatePfii --------------------------
	.section	.nv.constant0._Z6updatePfii,"a",@progbits
	.sectionflags	@""
	.align	4
.nv.constant0._Z6updatePfii:
	.zero		912


//--------------------- SYMBOLS --------------------------

	.type		.nv.reservedSmem.offset0,@object
	.size		.nv.reservedSmem.offset0,0x4
